	.headerflags	@"EF_CUDA_TEXMODE_UNIFIED EF_CUDA_64BIT_ADDRESS EF_CUDA_ACCELERATORS EF_CUDA_SM90 EF_CUDA_VIRTUAL_SM(EF_CUDA_SM90)"
	.elftype	@"ET_EXEC"


//--------------------- .nv.info                  --------------------------
	.section	.nv.info,"",@"SHT_CUDA_INFO"
	.align	4


	//----- nvinfo : EIATTR_REGCOUNT
	.align		4
        /*0000*/ 	.byte	0x04, 0x2f
        /*0002*/ 	.short	(.L_1 - .L_0)
	.align		4
.L_0:
        /*0004*/ 	.word	index@(triton_poi_fused_convolution_leaky_relu_66)
        /*0008*/ 	.word	0x0000000e


	//----- nvinfo : EIATTR_MIN_STACK_SIZE
	.align		4
.L_1:
        /*000c*/ 	.byte	0x04, 0x12
        /*000e*/ 	.short	(.L_3 - .L_2)
	.align		4
.L_2:
        /*0010*/ 	.word	index@(triton_poi_fused_convolution_leaky_relu_66)
        /*0014*/ 	.word	0x00000000


	//----- nvinfo : EIATTR_FRAME_SIZE
	.align		4
.L_3:
        /*0018*/ 	.byte	0x04, 0x11
        /*001a*/ 	.short	(.L_5 - .L_4)
	.align		4
.L_4:
        /*001c*/ 	.word	index@(triton_poi_fused_convolution_leaky_relu_66)
        /*0020*/ 	.word	0x00000000


	//----- nvinfo : EIATTR_MIN_STACK_SIZE
	.align		4
.L_5:
        /*0024*/ 	.byte	0x04, 0x12
        /*0026*/ 	.short	(.L_7 - .L_6)
	.align		4
.L_6:
        /*0028*/ 	.word	index@(triton_poi_fused_convolution_leaky_relu_66)
        /*002c*/ 	.word	0x00000000
.L_7:


//--------------------- .nv.info.triton_poi_fused_convolution_leaky_relu_66 --------------------------
	.section	.nv.info.triton_poi_fused_convolution_leaky_relu_66,"",@"SHT_CUDA_INFO"
	.sectionflags	@""
	.align	4


	//----- nvinfo : EIATTR_CUDA_API_VERSION
	.align		4
        /*0000*/ 	.byte	0x04, 0x37
        /*0002*/ 	.short	(.L_9 - .L_8)
.L_8:
        /*0004*/ 	.word	0x0000007c


	//----- nvinfo : EIATTR_KPARAM_INFO
	.align		4
.L_9:
        /*0008*/ 	.byte	0x04, 0x17
        /*000a*/ 	.short	(.L_11 - .L_10)
.L_10:
        /*000c*/ 	.word	0x00000000
        /*0010*/ 	.short	0x0003
        /*0012*/ 	.short	0x0018
        /*0014*/ 	.byte	0x00, 0xf0, 0x11, 0x00


	//----- nvinfo : EIATTR_KPARAM_INFO
	.align		4
.L_11:
        /*0018*/ 	.byte	0x04, 0x17
        /*001a*/ 	.short	(.L_13 - .L_12)
.L_12:
        /*001c*/ 	.word	0x00000000
        /*0020*/ 	.short	0x0002
        /*0022*/ 	.short	0x0010
        /*0024*/ 	.byte	0x00, 0xf4, 0x21, 0x00


	//----- nvinfo : EIATTR_KPARAM_INFO
	.align		4
.L_13:
        /*0028*/ 	.byte	0x04, 0x17
        /*002a*/ 	.short	(.L_15 - .L_14)
.L_14:
        /*002c*/ 	.word	0x00000000
        /*0030*/ 	.short	0x0001
        /*0032*/ 	.short	0x0008
        /*0034*/ 	.byte	0x00, 0xf4, 0x21, 0x00


	//----- nvinfo : EIATTR_KPARAM_INFO
	.align		4
.L_15:
        /*0038*/ 	.byte	0x04, 0x17
        /*003a*/ 	.short	(.L_17 - .L_16)
.L_16:
        /*003c*/ 	.word	0x00000000
        /*0040*/ 	.short	0x0000
        /*0042*/ 	.short	0x0000
        /*0044*/ 	.byte	0x00, 0xf4, 0x21, 0x00


	//----- nvinfo : EIATTR_SPARSE_MMA_MASK
	.align		4
.L_17:
        /*0048*/ 	.byte	0x03, 0x50
        /*004a*/ 	.short	0x0000


	//----- nvinfo : EIATTR_MAXREG_COUNT
	.align		4
        /*004c*/ 	.byte	0x03, 0x1b
        /*004e*/ 	.short	0x00ff


	//----- nvinfo : EIATTR_EXIT_INSTR_OFFSETS
	.align		4
        /*0050*/ 	.byte	0x04, 0x1c
        /*0052*/ 	.short	(.L_19 - .L_18)


	//   ....[0]....
.L_18:
        /*0054*/ 	.word	0x000001a0


	//----- nvinfo : EIATTR_REQNTID
	.align		4
.L_19:
        /*0058*/ 	.byte	0x04, 0x10
        /*005a*/ 	.short	(.L_21 - .L_20)
.L_20:
        /*005c*/ 	.word	0x00000080
        /*0060*/ 	.word	0x00000001
        /*0064*/ 	.word	0x00000001


	//----- nvinfo : EIATTR_CBANK_PARAM_SIZE
	.align		4
.L_21:
        /*0068*/ 	.byte	0x03, 0x19
        /*006a*/ 	.short	0x001c


	//----- nvinfo : EIATTR_PARAM_CBANK
	.align		4
        /*006c*/ 	.byte	0x04, 0x0a
        /*006e*/ 	.short	(.L_23 - .L_22)
	.align		4
.L_22:
        /*0070*/ 	.word	index@(.nv.constant0.triton_poi_fused_convolution_leaky_relu_66)
        /*0074*/ 	.short	0x0210
        /*0076*/ 	.short	0x001c


	//----- nvinfo : EIATTR_SW_WAR
	.align		4
.L_23:
        /*0078*/ 	.byte	0x04, 0x36
        /*007a*/ 	.short	(.L_25 - .L_24)
.L_24:
        /*007c*/ 	.word	0x00000008
.L_25:


//--------------------- .nv.callgraph             --------------------------
	.section	.nv.callgraph,"",@"SHT_CUDA_CALLGRAPH"
	.align	4
	.sectionentsize	8
	.align		4
        /*0000*/ 	.word	0x00000000
	.align		4
        /*0004*/ 	.word	0xffffffff
	.align		4
        /*0008*/ 	.word	0x00000000
	.align		4
        /*000c*/ 	.word	0xfffffffe
	.align		4
        /*0010*/ 	.word	0x00000000
	.align		4
        /*0014*/ 	.word	0xfffffffd
	.align		4
        /*0018*/ 	.word	0x00000000
	.align		4
        /*001c*/ 	.word	0xfffffffc


//--------------------- .text.triton_poi_fused_convolution_leaky_relu_66 --------------------------
	.section	.text.triton_poi_fused_convolution_leaky_relu_66,"ax",@progbits
	.align	128
        .global         triton_poi_fused_convolution_leaky_relu_66
        .type           triton_poi_fused_convolution_leaky_relu_66,@function
        .size           triton_poi_fused_convolution_leaky_relu_66,(.L_x_1 - triton_poi_fused_convolution_leaky_relu_66)
        .other          triton_poi_fused_convolution_leaky_relu_66,@"STO_CUDA_ENTRY STV_DEFAULT"
triton_poi_fused_convolution_leaky_relu_66:
.text.triton_poi_fused_convolution_leaky_relu_66:
[----:B------:R-:W-:Y:S01]  /*0000*/  LDC R1, c[0x0][0x28] ;  /* 0x00000a00ff017b82 */ /* 0x000fe20000000800 */
[----:B------:R-:W1:Y:S07]  /*0010*/  S2R R0, SR_TID.X ;  /* 0x0000000000007919 */ /* 0x000e6e0000002100 */
[----:B------:R-:W2:Y:S01]  /*0020*/  LDC.64 R4, c[0x0][0x218] ;  /* 0x00008600ff047b82 */ /* 0x000ea20000000a00 */
[----:B------:R-:W-:Y:S01]  /*0030*/  ULDC.64 UR4, c[0x0][0x208] ;  /* 0x0000820000047ab9 */ /* 0x000fe20000000a00 */
[----:B------:R-:W-:Y:S01]  /*0040*/  ULDC.64 UR6, c[0x0][0x220] ;  /* 0x0000880000067ab9 */ /* 0x000fe20000000a00 */
[----:B------:R-:W3:Y:S05]  /*0050*/  S2R R7, SR_CTAID.X ;  /* 0x0000000000077919 */ /* 0x000eea0000002500 */
[----:B------:R-:W4:Y:S01]  /*0060*/  LDC.64 R2, c[0x0][0x210] ;  /* 0x00008400ff027b82 */ /* 0x000f220000000a00 */
[----:B-1----:R-:W-:-:S02]  /*0070*/  LOP3.LUT R0, R0, 0x7f, RZ, 0xc0, !PT ;  /* 0x0000007f00007812 */ /* 0x002fc400078ec0ff */
[----:B---3--:R-:W-:-:S03]  /*0080*/  SHF.R.S32.HI R6, RZ, 0x18, R7 ;  /* 0x00000018ff067819 */ /* 0x008fc60000011407 */
[----:B------:R-:W-:Y:S01]  /*0090*/  IMAD R7, R7, 0x80, R0 ;  /* 0x0000008007077824 */ /* 0x000fe200078e0200 */
[----:B------:R-:W-:-:S03]  /*00a0*/  SGXT R0, R6, 0x1 ;  /* 0x000000010600781a */ /* 0x000fc60000000200 */
[----:B----4-:R-:W-:Y:S01]  /*00b0*/  IMAD.WIDE R2, R7, 0x4, R2 ;  /* 0x0000000407027825 */ /* 0x010fe200078e0202 */
[----:B------:R-:W-:-:S04]  /*00c0*/  LEA.HI R0, R0, R7, RZ, 0x9 ;  /* 0x0000000700007211 */ /* 0x000fc800078f48ff */
[----:B------:R-:W-:-:S05]  /*00d0*/  LOP3.LUT R0, R0, 0xfffffe00, RZ, 0xc0, !PT ;  /* 0xfffffe0000007812 */ /* 0x000fca00078ec0ff */
[----:B------:R-:W-:Y:S02]  /*00e0*/  IMAD.IADD R9, R7, 0x1, -R0 ;  /* 0x0000000107097824 */ /* 0x000fe400078e0a00 */
[----:B------:R-:W3:Y:S02]  /*00f0*/  LDG.E R0, desc[UR4][R2.64] ;  /* 0x0000000402007981 */ /* 0x000ee4000c1e1900 */
[----:B--2---:R-:W-:-:S06]  /*0100*/  IMAD.WIDE R4, R9, 0x4, R4 ;  /* 0x0000000409047825 */ /* 0x004fcc00078e0204 */
[----:B------:R-:W3:Y:S01]  /*0110*/  LDG.E.EL R5, desc[UR4][R4.64] ;  /* 0x0000000404057981 */ /* 0x000ee2000c2e1900 */
[----:B------:R-:W-:-:S04]  /*0120*/  IADD3 R6, P1, R7, UR6, RZ ;  /* 0x0000000607067c10 */ /* 0x000fc8000ff3e0ff */
[----:B------:R-:W-:Y:S02]  /*0130*/  LEA.HI.X.SX32 R7, R7, UR7, 0x1, P1 ;  /* 0x0000000707077c11 */ /* 0x000fe400088f0eff */
[C---:B---3--:R-:W-:Y:S01]  /*0140*/  FSETP.GT.AND P0, PT, R0.reuse, -R5, PT ;  /* 0x800000050000720b */ /* 0x048fe20003f04000 */
[----:B------:R-:W-:-:S03]  /*0150*/  FADD R9, R0, R5 ;  /* 0x0000000500097221 */ /* 0x000fc60000000000 */
[----:B------:R-:W-:-:S05]  /*0160*/  SEL R11, RZ, 0x1, !P0 ;  /* 0x00000001ff0b7807 */ /* 0x000fca0004000000 */
[----:B------:R-:W-:Y:S04]  /*0170*/  STG.E.U8 desc[UR4][R6.64], R11 ;  /* 0x0000000b06007986 */ /* 0x000fe8000c101104 */
[----:B------:R-:W-:-:S05]  /*0180*/  @!P0 FMUL R9, R9, 0.0099999997764825820923 ;  /* 0x3c23d70a09098820 */ /* 0x000fca0000400000 */
[----:B------:R-:W-:Y:S01]  /*0190*/  STG.E desc[UR4][R2.64], R9 ;  /* 0x0000000902007986 */ /* 0x000fe2000c101904 */
[----:B------:R-:W-:Y:S05]  /*01a0*/  EXIT ;  /* 0x000000000000794d */ /* 0x000fea0003800000 */
.L_x_0:
[----:B------:R-:W-:-:S00]  /*01b0*/  BRA `(.L_x_0) ;  /* 0xfffffffc00fc7947 */ /* 0x000fc0000383ffff */
[----:B------:R-:W-:-:S00]  /*01c0*/  NOP ;  /* 0x0000000000007918 */ /* 0x000fc00000000000 */
        /* <DEDUP_REMOVED lines=11> */
.L_x_1:


//--------------------- .nv.constant0.triton_poi_fused_convolution_leaky_relu_66 --------------------------
	.section	.nv.constant0.triton_poi_fused_convolution_leaky_relu_66,"a",@progbits
	.sectionflags	@""
	.align	4
.nv.constant0.triton_poi_fused_convolution_leaky_relu_66:
	.zero		556
